//
// Generated by NVIDIA NVVM Compiler
//
// Compiler Build ID: CL-36424714
// Cuda compilation tools, release 13.0, V13.0.88
// Based on NVVM 20.0.0
//

.version 9.0
.target sm_100
.address_size 64

	// .globl	_Z28kernel_convolutional_forward17ConvolutionParams

.visible .entry _Z28kernel_convolutional_forward17ConvolutionParams(
	.param .align 8 .b8 _Z28kernel_convolutional_forward17ConvolutionParams_param_0[72]
)
{
	.reg .pred 	%p<22>;
	.reg .b16 	%rs<5>;
	.reg .b32 	%r<104>;
	.reg .b32 	%f<119>;
	.reg .b64 	%rd<30>;

	ld.param.u32 	%r58, [_Z28kernel_convolutional_forward17ConvolutionParams_param_0+64];
	ld.param.v2.u32 	{%r56, %r57}, [_Z28kernel_convolutional_forward17ConvolutionParams_param_0+56];
	ld.param.v2.u32 	{%r54, %r55}, [_Z28kernel_convolutional_forward17ConvolutionParams_param_0+48];
	ld.param.v2.u32 	{%r52, %r53}, [_Z28kernel_convolutional_forward17ConvolutionParams_param_0+40];
	ld.param.v2.u32 	{%r50, %r51}, [_Z28kernel_convolutional_forward17ConvolutionParams_param_0+32];
	ld.param.v2.u32 	{%r48, %r49}, [_Z28kernel_convolutional_forward17ConvolutionParams_param_0+24];
	ld.param.u64 	%rd10, [_Z28kernel_convolutional_forward17ConvolutionParams_param_0+16];
	ld.param.u64 	%rd9, [_Z28kernel_convolutional_forward17ConvolutionParams_param_0+8];
	ld.param.u64 	%rd8, [_Z28kernel_convolutional_forward17ConvolutionParams_param_0];
	cvta.to.global.u64 	%rd1, %rd8;
	cvta.to.global.u64 	%rd2, %rd9;
	cvta.to.global.u64 	%rd3, %rd10;
	mov.u32 	%r64, %tid.x;
	mov.u32 	%r65, %ctaid.x;
	mov.u32 	%r8, %ntid.x;
	mad.lo.s32 	%r94, %r65, %r8, %r64;
	mul.lo.s32 	%r66, %r48, %r49;
	mul.lo.s32 	%r67, %r66, %r50;
	mul.lo.s32 	%r10, %r67, %r51;
	setp.ge.s32 	%p1, %r94, %r10;
	@%p1 bra 	$L__BB0_22;
	setp.gt.s32 	%p2, %r55, 0;
	mov.u32 	%r68, %nctaid.x;
	mul.lo.s32 	%r11, %r8, %r68;
	@%p2 bra 	$L__BB0_2;
	bra.uni 	$L__BB0_21;
$L__BB0_2:
	and.b32  	%r12, %r54, 15;
	add.s32 	%r13, %r12, -1;
	and.b32  	%r14, %r54, 7;
	add.s32 	%r15, %r14, -1;
	and.b32  	%r16, %r54, 2147483632;
	and.b32  	%r17, %r54, 3;
	neg.s32 	%r18, %r16;
	add.s64 	%rd4, %rd2, 32;
	add.s64 	%rd5, %rd3, 32;
$L__BB0_3:
	mul.lo.s32 	%r71, %r50, %r51;
	mul.lo.s32 	%r72, %r71, %r49;
	div.s32 	%r73, %r94, %r72;
	div.s32 	%r74, %r94, %r71;
	rem.s32 	%r75, %r74, %r49;
	div.s32 	%r76, %r94, %r51;
	rem.s32 	%r77, %r76, %r50;
	mul.lo.s32 	%r78, %r76, %r51;
	sub.s32 	%r79, %r94, %r78;
	mul.lo.s32 	%r20, %r73, %r52;
	mul.lo.s32 	%r21, %r79, %r55;
	sub.s32 	%r22, %r75, %r58;
	sub.s32 	%r23, %r77, %r58;
	mov.f32 	%f112, 0f00000000;
	mov.b32 	%r95, 0;
$L__BB0_4:
	setp.gt.s32 	%p4, %r56, 0;
	add.s32 	%r80, %r22, %r95;
	mul.lo.s32 	%r25, %r80, %r57;
	setp.lt.u32 	%p5, %r25, %r55;
	and.pred  	%p6, %p5, %p4;
	@%p6 bra 	$L__BB0_5;
	bra.uni 	$L__BB0_8;
$L__BB0_5:
	add.s32 	%r82, %r25, %r20;
	mul.lo.s32 	%r43, %r82, %r53;
	add.s32 	%r83, %r95, %r21;
	mul.lo.s32 	%r44, %r83, %r56;
	mov.b32 	%r96, 0;
$L__BB0_6:
	setp.gt.s32 	%p7, %r54, 0;
	add.s32 	%r84, %r23, %r96;
	mul.lo.s32 	%r27, %r84, %r57;
	setp.lt.u32 	%p8, %r27, %r56;
	and.pred  	%p9, %p8, %p7;
	@%p9 bra 	$L__BB0_10;
$L__BB0_7:
	add.s32 	%r96, %r96, 1;
	setp.ne.s32 	%p19, %r96, %r56;
	@%p19 bra 	$L__BB0_6;
$L__BB0_8:
	add.s32 	%r95, %r95, 1;
	setp.eq.s32 	%p20, %r95, %r55;
	@%p20 bra 	$L__BB0_9;
	bra.uni 	$L__BB0_4;
$L__BB0_9:
	cvta.to.global.u64 	%rd27, %rd8;
	mul.wide.s32 	%rd28, %r94, 4;
	add.s64 	%rd29, %rd27, %rd28;
	st.global.f32 	[%rd29], %f112;
	add.s32 	%r94, %r94, %r11;
	setp.lt.s32 	%p21, %r94, %r10;
	@%p21 bra 	$L__BB0_3;
	bra.uni 	$L__BB0_22;
$L__BB0_10:
	setp.lt.u32 	%p10, %r54, 16;
	add.s32 	%r86, %r43, %r27;
	mul.lo.s32 	%r36, %r86, %r54;
	add.s32 	%r87, %r44, %r96;
	mul.lo.s32 	%r37, %r87, %r54;
	mov.b32 	%r101, 0;
	mov.u32 	%r97, %r37;
	mov.u32 	%r98, %r36;
	mov.u32 	%r99, %r18;
	@%p10 bra 	$L__BB0_11;
	bra.uni 	$L__BB0_23;
$L__BB0_11:
	setp.eq.s32 	%p12, %r12, 0;
	@%p12 bra 	$L__BB0_7;
	setp.lt.u32 	%p13, %r13, 7;
	@%p13 bra 	$L__BB0_14;
	add.s32 	%r88, %r36, %r101;
	mul.wide.s32 	%rd17, %r88, 4;
	add.s64 	%rd18, %rd2, %rd17;
	ld.global.f32 	%f68, [%rd18];
	add.s32 	%r89, %r37, %r101;
	mul.wide.s32 	%rd19, %r89, 4;
	add.s64 	%rd20, %rd3, %rd19;
	ld.global.f32 	%f69, [%rd20];
	fma.rn.f32 	%f70, %f68, %f69, %f112;
	ld.global.f32 	%f71, [%rd18+4];
	ld.global.f32 	%f72, [%rd20+4];
	fma.rn.f32 	%f73, %f71, %f72, %f70;
	ld.global.f32 	%f74, [%rd18+8];
	ld.global.f32 	%f75, [%rd20+8];
	fma.rn.f32 	%f76, %f74, %f75, %f73;
	ld.global.f32 	%f77, [%rd18+12];
	ld.global.f32 	%f78, [%rd20+12];
	fma.rn.f32 	%f79, %f77, %f78, %f76;
	ld.global.f32 	%f80, [%rd18+16];
	ld.global.f32 	%f81, [%rd20+16];
	fma.rn.f32 	%f82, %f80, %f81, %f79;
	ld.global.f32 	%f83, [%rd18+20];
	ld.global.f32 	%f84, [%rd20+20];
	fma.rn.f32 	%f85, %f83, %f84, %f82;
	ld.global.f32 	%f86, [%rd18+24];
	ld.global.f32 	%f87, [%rd20+24];
	fma.rn.f32 	%f88, %f86, %f87, %f85;
	ld.global.f32 	%f89, [%rd18+28];
	ld.global.f32 	%f90, [%rd20+28];
	fma.rn.f32 	%f112, %f89, %f90, %f88;
	add.s32 	%r101, %r101, 8;
$L__BB0_14:
	setp.eq.s32 	%p14, %r14, 0;
	@%p14 bra 	$L__BB0_7;
	setp.lt.u32 	%p15, %r15, 3;
	@%p15 bra 	$L__BB0_17;
	add.s32 	%r90, %r36, %r101;
	mul.wide.s32 	%rd21, %r90, 4;
	add.s64 	%rd22, %rd2, %rd21;
	ld.global.f32 	%f92, [%rd22];
	add.s32 	%r91, %r37, %r101;
	mul.wide.s32 	%rd23, %r91, 4;
	add.s64 	%rd24, %rd3, %rd23;
	ld.global.f32 	%f93, [%rd24];
	fma.rn.f32 	%f94, %f92, %f93, %f112;
	ld.global.f32 	%f95, [%rd22+4];
	ld.global.f32 	%f96, [%rd24+4];
	fma.rn.f32 	%f97, %f95, %f96, %f94;
	ld.global.f32 	%f98, [%rd22+8];
	ld.global.f32 	%f99, [%rd24+8];
	fma.rn.f32 	%f100, %f98, %f99, %f97;
	ld.global.f32 	%f101, [%rd22+12];
	ld.global.f32 	%f102, [%rd24+12];
	fma.rn.f32 	%f112, %f101, %f102, %f100;
	add.s32 	%r101, %r101, 4;
$L__BB0_17:
	setp.eq.s32 	%p16, %r17, 0;
	@%p16 bra 	$L__BB0_7;
	setp.eq.s32 	%p17, %r17, 1;
	add.s32 	%r92, %r36, %r101;
	mul.wide.s32 	%rd25, %r92, 4;
	add.s64 	%rd6, %rd2, %rd25;
	ld.global.f32 	%f103, [%rd6];
	add.s32 	%r93, %r37, %r101;
	mul.wide.s32 	%rd26, %r93, 4;
	add.s64 	%rd7, %rd3, %rd26;
	ld.global.f32 	%f104, [%rd7];
	fma.rn.f32 	%f112, %f103, %f104, %f112;
	@%p17 bra 	$L__BB0_7;
	setp.eq.s32 	%p18, %r17, 2;
	ld.global.f32 	%f105, [%rd6+4];
	ld.global.f32 	%f106, [%rd7+4];
	fma.rn.f32 	%f112, %f105, %f106, %f112;
	@%p18 bra 	$L__BB0_7;
	ld.global.f32 	%f107, [%rd6+8];
	ld.global.f32 	%f108, [%rd7+8];
	fma.rn.f32 	%f112, %f107, %f108, %f112;
	bra.uni 	$L__BB0_7;
$L__BB0_21:
	mul.wide.s32 	%rd11, %r94, 4;
	add.s64 	%rd12, %rd1, %rd11;
	mov.b32 	%r69, 0;
	st.global.u32 	[%rd12], %r69;
	add.s32 	%r94, %r94, %r11;
	setp.lt.s32 	%p3, %r94, %r10;
	@%p3 bra 	$L__BB0_21;
$L__BB0_22:
	ret;
$L__BB0_23:
	.pragma "nounroll";
	mul.wide.s32 	%rd13, %r98, 4;
	add.s64 	%rd14, %rd4, %rd13;
	mul.wide.s32 	%rd15, %r97, 4;
	add.s64 	%rd16, %rd5, %rd15;
	ld.global.f32 	%f20, [%rd14+-32];
	ld.global.f32 	%f21, [%rd16+-32];
	fma.rn.f32 	%f22, %f20, %f21, %f112;
	ld.global.f32 	%f23, [%rd14+-28];
	ld.global.f32 	%f24, [%rd16+-28];
	fma.rn.f32 	%f25, %f23, %f24, %f22;
	ld.global.f32 	%f26, [%rd14+-24];
	ld.global.f32 	%f27, [%rd16+-24];
	fma.rn.f32 	%f28, %f26, %f27, %f25;
	ld.global.f32 	%f29, [%rd14+-20];
	ld.global.f32 	%f30, [%rd16+-20];
	fma.rn.f32 	%f31, %f29, %f30, %f28;
	ld.global.f32 	%f32, [%rd14+-16];
	ld.global.f32 	%f33, [%rd16+-16];
	fma.rn.f32 	%f34, %f32, %f33, %f31;
	ld.global.f32 	%f35, [%rd14+-12];
	ld.global.f32 	%f36, [%rd16+-12];
	fma.rn.f32 	%f37, %f35, %f36, %f34;
	ld.global.f32 	%f38, [%rd14+-8];
	ld.global.f32 	%f39, [%rd16+-8];
	fma.rn.f32 	%f40, %f38, %f39, %f37;
	ld.global.f32 	%f41, [%rd14+-4];
	ld.global.f32 	%f42, [%rd16+-4];
	fma.rn.f32 	%f43, %f41, %f42, %f40;
	ld.global.f32 	%f44, [%rd14];
	ld.global.f32 	%f45, [%rd16];
	fma.rn.f32 	%f46, %f44, %f45, %f43;
	ld.global.f32 	%f47, [%rd14+4];
	ld.global.f32 	%f48, [%rd16+4];
	fma.rn.f32 	%f49, %f47, %f48, %f46;
	ld.global.f32 	%f50, [%rd14+8];
	ld.global.f32 	%f51, [%rd16+8];
	fma.rn.f32 	%f52, %f50, %f51, %f49;
	ld.global.f32 	%f53, [%rd14+12];
	ld.global.f32 	%f54, [%rd16+12];
	fma.rn.f32 	%f55, %f53, %f54, %f52;
	ld.global.f32 	%f56, [%rd14+16];
	ld.global.f32 	%f57, [%rd16+16];
	fma.rn.f32 	%f58, %f56, %f57, %f55;
	ld.global.f32 	%f59, [%rd14+20];
	ld.global.f32 	%f60, [%rd16+20];
	fma.rn.f32 	%f61, %f59, %f60, %f58;
	ld.global.f32 	%f62, [%rd14+24];
	ld.global.f32 	%f63, [%rd16+24];
	fma.rn.f32 	%f64, %f62, %f63, %f61;
	ld.global.f32 	%f65, [%rd14+28];
	ld.global.f32 	%f66, [%rd16+28];
	fma.rn.f32 	%f112, %f65, %f66, %f64;
	add.s32 	%r99, %r99, 16;
	add.s32 	%r98, %r98, 16;
	add.s32 	%r97, %r97, 16;
	setp.eq.s32 	%p11, %r99, 0;
	mov.u32 	%r101, %r16;
	@%p11 bra 	$L__BB0_11;
	bra.uni 	$L__BB0_23;

}


// ===== COMPILED SASS (sm_100) =====

	.target	sm_100

	.elftype	@"ET_EXEC"


//--------------------- .note.nv.tkinfo           --------------------------
	.section	.note.nv.tkinfo,"",@"SHT_NOTE"
	.sectionflags	@"SHF_NOTE_NV_TKINFO"
	.tkinfo
        /*0018*/ 	.word	0x00000002
        /*0030*/ 	.string	""
        /*0030*/ 	.string	"ptxas"
        /*0030*/ 	.string	"Cuda compilation tools, release 13.0, V13.0.88"
        /*0030*/ 	.string	"Build cuda_13.0.r13.0/compiler.36424714_0"
        /*0030*/ 	.string	"-arch sm_100 -m 64 "



//--------------------- .note.nv.cuinfo           --------------------------
	.section	.note.nv.cuinfo,"",@"SHT_NOTE"
	.sectionflags	@"SHF_NOTE_NV_CUINFO"
        /*0018*/ 	.short	0x0002
        /*001a*/ 	.short	0x0064
        /*001c*/ 	.short	0x0082
	.zero		2


//--------------------- .nv.info                  --------------------------
	.section	.nv.info,"",@"SHT_CUDA_INFO"
	.align	4


	//----- nvinfo : EIATTR_REGCOUNT
	.align		4
        /*0000*/ 	.byte	0x04, 0x2f
        /*0002*/ 	.short	(.L_1 - .L_0)
	.align		4
.L_0:
        /*0004*/ 	.word	index@(_Z28kernel_convolutional_forward17ConvolutionParams)
        /*0008*/ 	.word	0x00000020


	//----- nvinfo : EIATTR_FRAME_SIZE
	.align		4
.L_1:
        /*000c*/ 	.byte	0x04, 0x11
        /*000e*/ 	.short	(.L_3 - .L_2)
	.align		4
.L_2:
        /*0010*/ 	.word	index@(_Z28kernel_convolutional_forward17ConvolutionParams)
        /*0014*/ 	.word	0x00000000


	//----- nvinfo : EIATTR_MIN_STACK_SIZE
	.align		4
.L_3:
        /*0018*/ 	.byte	0x04, 0x12
        /*001a*/ 	.short	(.L_5 - .L_4)
	.align		4
.L_4:
        /*001c*/ 	.word	index@(_Z28kernel_convolutional_forward17ConvolutionParams)
        /*0020*/ 	.word	0x00000000
.L_5:


//--------------------- .nv.compat                --------------------------
	.section	.nv.compat,"",@"SHT_CUDA_COMPAT_INFO"
	.align	4
        /*0000*/ 	.byte	0x02, 0x09, 0x00, 0x00, 0x02, 0x02, 0x01, 0x00, 0x02, 0x05, 0x05, 0x00, 0x03, 0x07, 0x01, 0x01
        /*0010*/ 	.byte	0x02, 0x03, 0x00, 0x00, 0x02, 0x06, 0x01, 0x00, 0x04, 0x0b, 0x08, 0x00, 0x09, 0x00, 0x00, 0x00
        /*0020*/ 	.byte	0x00, 0x00, 0x00, 0x00


//--------------------- .nv.info._Z28kernel_convolutional_forward17ConvolutionParams --------------------------
	.section	.nv.info._Z28kernel_convolutional_forward17ConvolutionParams,"",@"SHT_CUDA_INFO"
	.sectionflags	@""
	.align	4


	//----- nvinfo : EIATTR_CUDA_API_VERSION
	.align		4
        /*0000*/ 	.byte	0x04, 0x37
        /*0002*/ 	.short	(.L_7 - .L_6)
.L_6:
        /*0004*/ 	.word	0x00000082


	//----- nvinfo : EIATTR_KPARAM_INFO
	.align		4
.L_7:
        /*0008*/ 	.byte	0x04, 0x17
        /*000a*/ 	.short	(.L_9 - .L_8)
.L_8:
        /*000c*/ 	.word	0x00000000
        /*0010*/ 	.short	0x0000
        /*0012*/ 	.short	0x0000
        /*0014*/ 	.byte	0x00, 0xf0, 0x21, 0x01


	//----- nvinfo : EIATTR_SPARSE_MMA_MASK
	.align		4
.L_9:
        /*0018*/ 	.byte	0x03, 0x50
        /*001a*/ 	.short	0x0000


	//----- nvinfo : EIATTR_MAXREG_COUNT
	.align		4
        /*001c*/ 	.byte	0x03, 0x1b
        /*001e*/ 	.short	0x00ff


	//----- nvinfo : EIATTR_MERCURY_ISA_VERSION
	.align		4
        /*0020*/ 	.byte	0x03, 0x5f
        /*0022*/ 	.short	0x0101


	//----- nvinfo : EIATTR_VRC_CTA_INIT_COUNT
	.align		4
        /*0024*/ 	.byte	0x02, 0x4a
	.zero		1
	.zero		1


	//----- nvinfo : EIATTR_EXIT_INSTR_OFFSETS
	.align		4
        /*0028*/ 	.byte	0x04, 0x1c
        /*002a*/ 	.short	(.L_11 - .L_10)


	//   ....[0]....
.L_10:
        /*002c*/ 	.word	0x000000c0


	//   ....[1]....
        /*0030*/ 	.word	0x00000190


	//   ....[2]....
        /*0034*/ 	.word	0x00001600


	//----- nvinfo : EIATTR_CRS_STACK_SIZE
	.align		4
.L_11:
        /*0038*/ 	.byte	0x04, 0x1e
        /*003a*/ 	.short	(.L_13 - .L_12)
.L_12:
        /*003c*/ 	.word	0x00000000


	//----- nvinfo : EIATTR_CBANK_PARAM_SIZE
	.align		4
.L_13:
        /*0040*/ 	.byte	0x03, 0x19
        /*0042*/ 	.short	0x0048


	//----- nvinfo : EIATTR_PARAM_CBANK
	.align		4
        /*0044*/ 	.byte	0x04, 0x0a
        /*0046*/ 	.short	(.L_15 - .L_14)
	.align		4
.L_14:
        /*0048*/ 	.word	index@(.nv.constant0._Z28kernel_convolutional_forward17ConvolutionParams)
        /*004c*/ 	.short	0x0380
        /*004e*/ 	.short	0x0048


	//----- nvinfo : EIATTR_SW_WAR
	.align		4
.L_15:
        /*0050*/ 	.byte	0x04, 0x36
        /*0052*/ 	.short	(.L_17 - .L_16)
.L_16:
        /*0054*/ 	.word	0x00000008
.L_17:


//--------------------- .nv.callgraph             --------------------------
	.section	.nv.callgraph,"",@"SHT_CUDA_CALLGRAPH"
	.align	4
	.sectionentsize	8
	.align		4
        /*0000*/ 	.word	0x00000000
	.align		4
        /*0004*/ 	.word	0xffffffff
	.align		4
        /*0008*/ 	.word	0x00000000
	.align		4
        /*000c*/ 	.word	0xfffffffe
	.align		4
        /*0010*/ 	.word	0x00000000
	.align		4
        /*0014*/ 	.word	0xfffffffd
	.align		4
        /*0018*/ 	.word	0x00000000
	.align		4
        /*001c*/ 	.word	0xfffffffc


//--------------------- .text._Z28kernel_convolutional_forward17ConvolutionParams --------------------------
	.section	.text._Z28kernel_convolutional_forward17ConvolutionParams,"ax",@progbits
	.align	128
        .global         _Z28kernel_convolutional_forward17ConvolutionParams
        .type           _Z28kernel_convolutional_forward17ConvolutionParams,@function
        .size           _Z28kernel_convolutional_forward17ConvolutionParams,(.L_x_15 - _Z28kernel_convolutional_forward17ConvolutionParams)
        .other          _Z28kernel_convolutional_forward17ConvolutionParams,@"STO_CUDA_ENTRY STV_DEFAULT"
_Z28kernel_convolutional_forward17ConvolutionParams:
.text._Z28kernel_convolutional_forward17ConvolutionParams:
[----:B------:R-:W-:Y:S01]  /*0000*/  LDC R1, c[0x0][0x37c] ;  /* 0x0000df00ff017b82 */ /* 0x000fe20000000800 */
[----:B------:R-:W0:Y:S01]  /*0010*/  S2R R10, SR_TID.X ;  /* 0x00000000000a7919 */ /* 0x000e220000002100 */
[----:B------:R-:W1:Y:S06]  /*0020*/  LDCU.64 UR4, c[0x0][0x398] ;  /* 0x00007300ff0477ac */ /* 0x000e6c0008000a00 */
[----:B------:R-:W0:Y:S01]  /*0030*/  S2UR UR7, SR_CTAID.X ;  /* 0x00000000000779c3 */ /* 0x000e220000002500 */
[----:B------:R-:W2:Y:S01]  /*0040*/  LDCU UR6, c[0x0][0x360] ;  /* 0x00006c00ff0677ac */ /* 0x000ea20008000800 */
[----:B------:R-:W3:Y:S06]  /*0050*/  LDCU.64 UR8, c[0x0][0x3a0] ;  /* 0x00007400ff0877ac */ /* 0x000eec0008000a00 */
[----:B------:R-:W0:Y:S01]  /*0060*/  LDC R3, c[0x0][0x360] ;  /* 0x0000d800ff037b82 */ /* 0x000e220000000800 */
[----:B-1----:R-:W-:-:S04]  /*0070*/  UIMAD UR4, UR4, UR5, URZ ;  /* 0x00000005040472a4 */ /* 0x002fc8000f8e02ff */
[----:B---3--:R-:W-:-:S04]  /*0080*/  UIMAD UR4, UR4, UR8, URZ ;  /* 0x00000008040472a4 */ /* 0x008fc8000f8e02ff */
[----:B------:R-:W-:Y:S01]  /*0090*/  UIMAD UR5, UR4, UR9, URZ ;  /* 0x00000009040572a4 */ /* 0x000fe2000f8e02ff */
[----:B0-----:R-:W-:-:S05]  /*00a0*/  IMAD R10, R3, UR7, R10 ;  /* 0x00000007030a7c24 */ /* 0x001fca000f8e020a */
[----:B------:R-:W-:-:S13]  /*00b0*/  ISETP.GE.AND P0, PT, R10, UR5, PT ;  /* 0x000000050a007c0c */ /* 0x000fda000bf06270 */
[----:B--2---:R-:W-:Y:S05]  /*00c0*/  @P0 EXIT ;  /* 0x000000000000094d */ /* 0x004fea0003800000 */
[----:B------:R-:W0:Y:S01]  /*00d0*/  LDCU UR7, c[0x0][0x3b4] ;  /* 0x00007680ff0777ac */ /* 0x000e220008000800 */
[----:B------:R-:W1:Y:S01]  /*00e0*/  LDCU UR4, c[0x0][0x370] ;  /* 0x00006e00ff0477ac */ /* 0x000e620008000800 */
[----:B------:R-:W2:Y:S01]  /*00f0*/  LDCU.64 UR18, c[0x0][0x358] ;  /* 0x00006b00ff1277ac */ /* 0x000ea20008000a00 */
[----:B0-----:R-:W-:Y:S02]  /*0100*/  UISETP.GT.AND UP0, UPT, UR7, URZ, UPT ;  /* 0x000000ff0700728c */ /* 0x001fe4000bf04270 */
[----:B-1----:R-:W-:-:S07]  /*0110*/  UIMAD UR6, UR6, UR4, URZ ;  /* 0x00000004060672a4 */ /* 0x002fce000f8e02ff */
[----:B--2---:R-:W-:Y:S05]  /*0120*/  BRA.U UP0, `(.L_x_0) ;  /* 0x00000001001c7547 */ /* 0x004fea000b800000 */
[----:B------:R-:W0:Y:S02]  /*0130*/  LDC.64 R4, c[0x0][0x380] ;  /* 0x0000e000ff047b82 */ /* 0x000e240000000a00 */
.L_x_1:
[C---:B0-----:R-:W-:Y:S01]  /*0140*/  IMAD.WIDE R2, R10.reuse, 0x4, R4 ;  /* 0x000000040a027825 */ /* 0x041fe200078e0204 */
[----:B------:R-:W-:-:S04]  /*0150*/  IADD3 R10, PT, PT, R10, UR6, RZ ;  /* 0x000000060a0a7c10 */ /* 0x000fc8000fffe0ff */
[----:B------:R1:W-:Y:S01]  /*0160*/  STG.E desc[UR18][R2.64], RZ ;  /* 0x000000ff02007986 */ /* 0x0003e2000c101912 */
[----:B------:R-:W-:-:S13]  /*0170*/  ISETP.GE.AND P0, PT, R10, UR5, PT ;  /* 0x000000050a007c0c */ /* 0x000fda000bf06270 */
[----:B-1----:R-:W-:Y:S05]  /*0180*/  @!P0 BRA `(.L_x_1) ;  /* 0xfffffffc00ec8947 */ /* 0x002fea000383ffff */
[----:B------:R-:W-:Y:S05]  /*0190*/  EXIT ;  /* 0x000000000000794d */ /* 0x000fea0003800000 */
.L_x_0:
[----:B------:R-:W0:Y:S01]  /*01a0*/  LDCU.64 UR14, c[0x0][0x390] ;  /* 0x00007200ff0e77ac */ /* 0x000e220008000a00 */
[----:B------:R-:W-:Y:S01]  /*01b0*/  BSSY.RECONVERGENT B0, `(.L_x_2) ;  /* 0x0000144000007945 */ /* 0x000fe20003800200 */
[----:B------:R-:W1:Y:S01]  /*01c0*/  LDCU UR8, c[0x0][0x3b0] ;  /* 0x00007600ff0877ac */ /* 0x000e620008000800 */
[----:B------:R-:W2:Y:S01]  /*01d0*/  LDCU.64 UR12, c[0x0][0x388] ;  /* 0x00007100ff0c77ac */ /* 0x000ea20008000a00 */
[----:B0-----:R-:W-:-:S04]  /*01e0*/  UIADD3 UR9, UP1, UPT, UR14, 0x20, URZ ;  /* 0x000000200e097890 */ /* 0x001fc8000ff3e0ff */
[----:B------:R-:W-:Y:S02]  /*01f0*/  UIADD3.X UR10, UPT, UPT, URZ, UR15, URZ, UP1, !UPT ;  /* 0x0000000fff0a7290 */ /* 0x000fe40008ffe4ff */
[----:B-1----:R-:W-:Y:S02]  /*0200*/  ULOP3.LUT UR14, UR8, 0xf, URZ, 0xc0, !UPT ;  /* 0x0000000f080e7892 */ /* 0x002fe4000f8ec0ff */
[----:B------:R-:W-:Y:S02]  /*0210*/  ULOP3.LUT UR15, UR8, 0x7, URZ, 0xc0, !UPT ;  /* 0x00000007080f7892 */ /* 0x000fe4000f8ec0ff */
[----:B--2---:R-:W-:Y:S02]  /*0220*/  UIADD3 UR11, UP0, UPT, UR12, 0x20, URZ ;  /* 0x000000200c0b7890 */ /* 0x004fe4000ff1e0ff */
[----:B------:R-:W-:Y:S02]  /*0230*/  ULOP3.LUT UR7, UR8, 0x7ffffff0, URZ, 0xc0, !UPT ;  /* 0x7ffffff008077892 */ /* 0x000fe4000f8ec0ff */
[----:B------:R-:W-:-:S02]  /*0240*/  UIADD3 UR4, UPT, UPT, UR14, -0x1, URZ ;  /* 0xffffffff0e047890 */ /* 0x000fc4000fffe0ff */
[----:B------:R-:W-:Y:S02]  /*0250*/  UIADD3 UR16, UPT, UPT, UR15, -0x1, URZ ;  /* 0xffffffff0f107890 */ /* 0x000fe4000fffe0ff */
[----:B------:R-:W-:Y:S02]  /*0260*/  UIADD3.X UR12, UPT, UPT, URZ, UR13, URZ, UP0, !UPT ;  /* 0x0000000dff0c7290 */ /* 0x000fe400087fe4ff */
[----:B------:R-:W-:Y:S02]  /*0270*/  ULOP3.LUT UR8, UR8, 0x3, URZ, 0xc0, !UPT ;  /* 0x0000000308087892 */ /* 0x000fe4000f8ec0ff */
[----:B------:R-:W-:Y:S02]  /*0280*/  UIADD3 UR13, UPT, UPT, -UR7, URZ, URZ ;  /* 0x000000ff070d7290 */ /* 0x000fe4000fffe1ff */
[----:B------:R-:W-:Y:S02]  /*0290*/  UISETP.GE.U32.AND UP0, UPT, UR4, 0x7, UPT ;  /* 0x000000070400788c */ /* 0x000fe4000bf06070 */
[----:B------:R-:W-:-:S11]  /*02a0*/  UISETP.GE.U32.AND UP1, UPT, UR16, 0x3, UPT ;  /* 0x000000031000788c */ /* 0x000fd6000bf26070 */
.L_x_13:
[----:B------:R-:W0:Y:S01]  /*02b0*/  LDC.64 R2, c[0x0][0x3a0] ;  /* 0x0000e800ff027b82 */ /* 0x000e220000000a00 */
[----:B------:R-:W-:Y:S01]  /*02c0*/  IABS R14, R10 ;  /* 0x0000000a000e7213 */ /* 0x000fe20000000000 */
[----:B------:R-:W1:Y:S06]  /*02d0*/  LDCU UR4, c[0x0][0x3c0] ;  /* 0x00007800ff0477ac */ /* 0x000e6c0008000800 */
[----:B------:R-:W2:Y:S01]  /*02e0*/  LDC R0, c[0x0][0x39c] ;  /* 0x0000e700ff007b82 */ /* 0x000ea20000000800 */
[-C--:B0-----:R-:W-:Y:S01]  /*02f0*/  IMAD R15, R2, R3.reuse, RZ ;  /* 0x00000003020f7224 */ /* 0x081fe200078e02ff */
[----:B------:R-:W-:-:S02]  /*0300*/  IABS R9, R3 ;  /* 0x0000000300097213 */ /* 0x000fc40000000000 */
[----:B------:R-:W-:Y:S02]  /*0310*/  IABS R13, R2 ;  /* 0x00000002000d7213 */ /* 0x000fe40000000000 */
[----:B------:R-:W-:Y:S01]  /*0320*/  IABS R4, R15 ;  /* 0x0000000f00047213 */ /* 0x000fe20000000000 */
[----:B------:R-:W0:Y:S01]  /*0330*/  I2F.RP R8, R9 ;  /* 0x0000000900087306 */ /* 0x000e220000209400 */
[----:B------:R-:W-:Y:S01]  /*0340*/  ISETP.NE.AND P5, PT, R3, RZ, PT ;  /* 0x000000ff0300720c */ /* 0x000fe20003fa5270 */
[-C--:B--2---:R-:W-:Y:S01]  /*0350*/  IMAD R11, R15, R0.reuse, RZ ;  /* 0x000000000f0b7224 */ /* 0x084fe200078e02ff */
[----:B------:R-:W-:-:S05]  /*0360*/  IABS R12, R0 ;  /* 0x00000000000c7213 */ /* 0x000fca0000000000 */
[----:B------:R-:W2:Y:S08]  /*0370*/  I2F.RP R5, R4 ;  /* 0x0000000400057306 */ /* 0x000eb00000209400 */
[----:B0-----:R-:W0:Y:S08]  /*0380*/  MUFU.RCP R8, R8 ;  /* 0x0000000800087308 */ /* 0x001e300000001000 */
[----:B--2---:R-:W2:Y:S08]  /*0390*/  MUFU.RCP R5, R5 ;  /* 0x0000000500057308 */ /* 0x004eb00000001000 */
[----:B------:R-:W-:Y:S01]  /*03a0*/  I2F.RP R19, R13 ;  /* 0x0000000d00137306 */ /* 0x000fe20000209400 */
[----:B0-----:R-:W-:-:S07]  /*03b0*/  IADD3 R16, PT, PT, R8, 0xffffffe, RZ ;  /* 0x0ffffffe08107810 */ /* 0x001fce0007ffe0ff */
[----:B------:R0:W3:Y:S01]  /*03c0*/  F2I.FTZ.U32.TRUNC.NTZ R17, R16 ;  /* 0x0000001000117305 */ /* 0x0000e2000021f000 */
[----:B--2---:R-:W-:-:S07]  /*03d0*/  VIADD R6, R5, 0xffffffe ;  /* 0x0ffffffe05067836 */ /* 0x004fce0000000000 */
[----:B------:R2:W4:Y:S01]  /*03e0*/  F2I.FTZ.U32.TRUNC.NTZ R7, R6 ;  /* 0x0000000600077305 */ /* 0x000522000021f000 */
[----:B0-----:R-:W-:Y:S01]  /*03f0*/  IMAD.MOV.U32 R16, RZ, RZ, RZ ;  /* 0x000000ffff107224 */ /* 0x001fe200078e00ff */
[----:B---3--:R-:W-:-:S06]  /*0400*/  IADD3 R8, PT, PT, RZ, -R17, RZ ;  /* 0x80000011ff087210 */ /* 0x008fcc0007ffe0ff */
[----:B------:R-:W0:Y:S01]  /*0410*/  I2F.RP R18, R12 ;  /* 0x0000000c00127306 */ /* 0x000e220000209400 */
[----:B--2---:R-:W-:Y:S02]  /*0420*/  HFMA2 R6, -RZ, RZ, 0, 0 ;  /* 0x00000000ff067431 */ /* 0x004fe400000001ff */
[----:B------:R-:W-:Y:S01]  /*0430*/  IMAD R5, R8, R9, RZ ;  /* 0x0000000908057224 */ /* 0x000fe200078e02ff */
[----:B------:R-:W-:Y:S02]  /*0440*/  IABS R8, R15 ;  /* 0x0000000f00087213 */ /* 0x000fe40000000000 */
[----:B----4-:R-:W-:Y:S01]  /*0450*/  IADD3 R21, PT, PT, RZ, -R7, RZ ;  /* 0x80000007ff157210 */ /* 0x010fe20007ffe0ff */
[----:B------:R-:W-:Y:S01]  /*0460*/  IMAD.HI.U32 R17, R17, R5, R16 ;  /* 0x0000000511117227 */ /* 0x000fe200078e0010 */
[----:B------:R-:W-:Y:S01]  /*0470*/  IADD3 R20, PT, PT, RZ, -R8, RZ ;  /* 0x80000008ff147210 */ /* 0x000fe20007ffe0ff */
[----:B------:R-:W2:Y:S01]  /*0480*/  MUFU.RCP R5, R19 ;  /* 0x0000001300057308 */ /* 0x000ea20000001000 */
[----:B------:R-:W-:Y:S01]  /*0490*/  IABS R16, R11 ;  /* 0x0000000b00107213 */ /* 0x000fe20000000000 */
[----:B------:R-:W-:-:S04]  /*04a0*/  IMAD R21, R21, R4, RZ ;  /* 0x0000000415157224 */ /* 0x000fc800078e02ff */
[----:B------:R-:W-:Y:S02]  /*04b0*/  IMAD.HI.U32 R7, R7, R21, R6 ;  /* 0x0000001507077227 */ /* 0x000fe400078e0006 */
[----:B------:R-:W3:Y:S02]  /*04c0*/  I2F.RP R8, R16 ;  /* 0x0000001000087306 */ /* 0x000ee40000209400 */
[----:B------:R-:W-:-:S04]  /*04d0*/  IMAD.HI.U32 R6, R17, R14, RZ ;  /* 0x0000000e11067227 */ /* 0x000fc800078e00ff */
[----:B------:R-:W-:Y:S02]  /*04e0*/  IMAD.HI.U32 R17, R7, R14, RZ ;  /* 0x0000000e07117227 */ /* 0x000fe400078e00ff */
[----:B0-----:R-:W0:Y:S01]  /*04f0*/  MUFU.RCP R18, R18 ;  /* 0x0000001200127308 */ /* 0x001e220000001000 */
[----:B--2---:R-:W-:Y:S01]  /*0500*/  IADD3 R5, PT, PT, R5, 0xffffffe, RZ ;  /* 0x0ffffffe05057810 */ /* 0x004fe20007ffe0ff */
[----:B------:R-:W-:Y:S02]  /*0510*/  IMAD.MOV R7, RZ, RZ, -R6 ;  /* 0x000000ffff077224 */ /* 0x000fe400078e0a06 */
[--C-:B------:R-:W-:Y:S02]  /*0520*/  IMAD R19, R17, R20, R14.reuse ;  /* 0x0000001411137224 */ /* 0x100fe400078e020e */
[----:B------:R-:W-:Y:S02]  /*0530*/  IMAD R20, R9, R7, R14 ;  /* 0x0000000709147224 */ /* 0x000fe400078e020e */
[----:B---3--:R-:W2:Y:S01]  /*0540*/  MUFU.RCP R8, R8 ;  /* 0x0000000800087308 */ /* 0x008ea20000001000 */
[----:B------:R-:W-:-:S02]  /*0550*/  ISETP.GT.U32.AND P6, PT, R4, R19, PT ;  /* 0x000000130400720c */ /* 0x000fc40003fc4070 */
[----:B------:R-:W-:-:S05]  /*0560*/  ISETP.GT.U32.AND P0, PT, R9, R20, PT ;  /* 0x000000140900720c */ /* 0x000fca0003f04070 */
[----:B------:R-:W-:Y:S01]  /*0570*/  F2I.FTZ.U32.TRUNC.NTZ R5, R5 ;  /* 0x0000000500057305 */ /* 0x000fe2000021f000 */
[----:B0-----:R-:W-:-:S05]  /*0580*/  IADD3 R18, PT, PT, R18, 0xffffffe, RZ ;  /* 0x0ffffffe12127810 */ /* 0x001fca0007ffe0ff */
[----:B------:R-:W-:Y:S01]  /*0590*/  @!P6 IMAD.IADD R19, R19, 0x1, -R4 ;  /* 0x000000011313e824 */ /* 0x000fe200078e0a04 */
[----:B------:R-:W-:Y:S01]  /*05a0*/  @!P6 IADD3 R17, PT, PT, R17, 0x1, RZ ;  /* 0x000000011111e810 */ /* 0x000fe20007ffe0ff */
[----:B------:R-:W0:Y:S01]  /*05b0*/  F2I.FTZ.U32.TRUNC.NTZ R7, R18 ;  /* 0x0000001200077305 */ /* 0x000e22000021f000 */
[----:B------:R-:W-:Y:S01]  /*05c0*/  @!P0 IADD3 R20, PT, PT, R20, -R9, RZ ;  /* 0x8000000914148210 */ /* 0x000fe20007ffe0ff */
[----:B------:R-:W-:Y:S01]  /*05d0*/  @!P0 VIADD R6, R6, 0x1 ;  /* 0x0000000106068836 */ /* 0x000fe20000000000 */
[----:B------:R-:W-:Y:S02]  /*05e0*/  ISETP.GE.U32.AND P1, PT, R19, R4, PT ;  /* 0x000000041300720c */ /* 0x000fe40003f26070 */
[----:B------:R-:W-:Y:S02]  /*05f0*/  LOP3.LUT R4, R10, R15, RZ, 0x3c, !PT ;  /* 0x0000000f0a047212 */ /* 0x000fe400078e3cff */
[----:B------:R-:W-:Y:S02]  /*0600*/  ISETP.GE.U32.AND P2, PT, R20, R9, PT ;  /* 0x000000091400720c */ /* 0x000fe40003f46070 */
[----:B------:R-:W-:-:S02]  /*0610*/  ISETP.GE.AND P4, PT, R4, RZ, PT ;  /* 0x000000ff0400720c */ /* 0x000fc40003f86270 */
[----:B------:R-:W-:Y:S02]  /*0620*/  ISETP.NE.AND P6, PT, R15, RZ, PT ;  /* 0x000000ff0f00720c */ /* 0x000fe40003fc5270 */
[----:B------:R-:W-:Y:S02]  /*0630*/  LOP3.LUT R9, R10, R3, RZ, 0x3c, !PT ;  /* 0x000000030a097212 */ /* 0x000fe400078e3cff */
[----:B--2---:R-:W-:Y:S01]  /*0640*/  IADD3 R8, PT, PT, R8, 0xffffffe, RZ ;  /* 0x0ffffffe08087810 */ /* 0x004fe20007ffe0ff */
[----:B0-----:R-:W-:Y:S01]  /*0650*/  IMAD.MOV R21, RZ, RZ, -R7 ;  /* 0x000000ffff157224 */ /* 0x001fe200078e0a07 */
[----:B------:R-:W-:Y:S02]  /*0660*/  IADD3 R4, PT, PT, RZ, -R5, RZ ;  /* 0x80000005ff047210 */ /* 0x000fe40007ffe0ff */
[----:B------:R-:W-:Y:S02]  /*0670*/  ISETP.GE.AND P3, PT, R9, RZ, PT ;  /* 0x000000ff0900720c */ /* 0x000fe40003f66270 */
[----:B------:R-:W-:Y:S01]  /*0680*/  @P1 IADD3 R17, PT, PT, R17, 0x1, RZ ;  /* 0x0000000111111810 */ /* 0x000fe20007ffe0ff */
[----:B------:R0:W2:Y:S01]  /*0690*/  F2I.FTZ.U32.TRUNC.NTZ R9, R8 ;  /* 0x0000000800097305 */ /* 0x0000a2000021f000 */
[----:B------:R-:W-:Y:S01]  /*06a0*/  @P2 IADD3 R6, PT, PT, R6, 0x1, RZ ;  /* 0x0000000106062810 */ /* 0x000fe20007ffe0ff */
[----:B------:R-:W-:Y:S01]  /*06b0*/  IMAD R19, R4, R13, RZ ;  /* 0x0000000d04137224 */ /* 0x000fe200078e02ff */
[----:B------:R-:W-:Y:S01]  /*06c0*/  @!P4 IADD3 R17, PT, PT, -R17, RZ, RZ ;  /* 0x000000ff1111c210 */ /* 0x000fe20007ffe1ff */
[----:B------:R-:W-:Y:S01]  /*06d0*/  IMAD.MOV.U32 R4, RZ, RZ, RZ ;  /* 0x000000ffff047224 */ /* 0x000fe200078e00ff */
[----:B------:R-:W-:Y:S01]  /*06e0*/  @!P6 LOP3.LUT R17, RZ, R15, RZ, 0x33, !PT ;  /* 0x0000000fff11e212 */ /* 0x000fe200078e33ff */
[----:B------:R-:W-:Y:S01]  /*06f0*/  IMAD.MOV.U32 R18, RZ, RZ, R6 ;  /* 0x000000ffff127224 */ /* 0x000fe200078e0006 */
[----:B------:R-:W-:Y:S01]  /*0700*/  MOV R6, RZ ;  /* 0x000000ff00067202 */ /* 0x000fe20000000f00 */
[----:B------:R-:W-:Y:S01]  /*0710*/  IMAD.HI.U32 R4, R5, R19, R4 ;  /* 0x0000001305047227 */ /* 0x000fe200078e0004 */
[----:B0-----:R-:W-:-:S02]  /*0720*/  IABS R8, R17 ;  /* 0x0000001100087213 */ /* 0x001fc40000000000 */
[----:B------:R-:W-:Y:S01]  /*0730*/  @!P3 IADD3 R18, PT, PT, -R18, RZ, RZ ;  /* 0x000000ff1212b210 */ /* 0x000fe20007ffe1ff */
[----:B------:R-:W-:Y:S01]  /*0740*/  IMAD R5, R21, R12, RZ ;  /* 0x0000000c15057224 */ /* 0x000fe200078e02ff */
[----:B------:R-:W-:Y:S02]  /*0750*/  @!P5 LOP3.LUT R18, RZ, R3, RZ, 0x33, !PT ;  /* 0x00000003ff12d212 */ /* 0x000fe400078e33ff */
[----:B------:R-:W-:Y:S01]  /*0760*/  IABS R19, R11 ;  /* 0x0000000b00137213 */ /* 0x000fe20000000000 */
[----:B------:R-:W-:Y:S01]  /*0770*/  IMAD.HI.U32 R6, R7, R5, R6 ;  /* 0x0000000507067227 */ /* 0x000fe200078e0006 */
[----:B--2---:R-:W-:Y:S02]  /*0780*/  IADD3 R5, PT, PT, RZ, -R9, RZ ;  /* 0x80000009ff057210 */ /* 0x004fe40007ffe0ff */
[----:B------:R-:W-:Y:S01]  /*0790*/  IABS R15, R18 ;  /* 0x00000012000f7213 */ /* 0x000fe20000000000 */
[----:B------:R-:W-:Y:S02]  /*07a0*/  IMAD.MOV.U32 R7, RZ, RZ, R8 ;  /* 0x000000ffff077224 */ /* 0x000fe400078e0008 */
[----:B------:R-:W-:-:S02]  /*07b0*/  HFMA2 R8, -RZ, RZ, 0, 0 ;  /* 0x00000000ff087431 */ /* 0x000fc400000001ff */
[----:B------:R-:W-:Y:S01]  /*07c0*/  IMAD R5, R5, R16, RZ ;  /* 0x0000001005057224 */ /* 0x000fe200078e02ff */
[----:B------:R-:W-:Y:S01]  /*07d0*/  ISETP.NE.AND P5, PT, R2, RZ, PT ;  /* 0x000000ff0200720c */ /* 0x000fe20003fa5270 */
[----:B------:R-:W-:-:S04]  /*07e0*/  IMAD.HI.U32 R6, R6, R7, RZ ;  /* 0x0000000706067227 */ /* 0x000fc800078e00ff */
[----:B------:R-:W-:-:S04]  /*07f0*/  IMAD.HI.U32 R4, R4, R15, RZ ;  /* 0x0000000f04047227 */ /* 0x000fc800078e00ff */
[----:B------:R-:W-:Y:S01]  /*0800*/  IMAD.HI.U32 R9, R9, R5, R8 ;  /* 0x0000000509097227 */ /* 0x000fe200078e0008 */
[----:B------:R-:W-:Y:S02]  /*0810*/  IADD3 R4, PT, PT, -R4, RZ, RZ ;  /* 0x000000ff04047210 */ /* 0x000fe40007ffe1ff */
[----:B------:R-:W-:Y:S01]  /*0820*/  IADD3 R5, PT, PT, RZ, -R19, RZ ;  /* 0x80000013ff057210 */ /* 0x000fe20007ffe0ff */
[----:B------:R-:W-:Y:S02]  /*0830*/  IMAD.MOV R6, RZ, RZ, -R6 ;  /* 0x000000ffff067224 */ /* 0x000fe400078e0a06 */
[----:B------:R-:W-:-:S04]  /*0840*/  IMAD.HI.U32 R9, R9, R14, RZ ;  /* 0x0000000e09097227 */ /* 0x000fc800078e00ff */
[C---:B------:R-:W-:Y:S02]  /*0850*/  IMAD R7, R12.reuse, R6, R7 ;  /* 0x000000060c077224 */ /* 0x040fe400078e0207 */
[----:B------:R-:W-:Y:S02]  /*0860*/  IMAD R4, R13, R4, R15 ;  /* 0x000000040d047224 */ /* 0x000fe400078e020f */
[----:B------:R-:W-:Y:S01]  /*0870*/  IMAD R5, R9, R5, R14 ;  /* 0x0000000509057224 */ /* 0x000fe200078e020e */
[----:B------:R-:W-:Y:S01]  /*0880*/  ISETP.GT.U32.AND P0, PT, R12, R7, PT ;  /* 0x000000070c00720c */ /* 0x000fe20003f04070 */
[----:B------:R-:W-:Y:S01]  /*0890*/  IMAD.MOV R8, RZ, RZ, -R18 ;  /* 0x000000ffff087224 */ /* 0x000fe200078e0a12 */
[----:B------:R-:W-:Y:S02]  /*08a0*/  ISETP.GT.U32.AND P1, PT, R13, R4, PT ;  /* 0x000000040d00720c */ /* 0x000fe40003f24070 */
[----:B------:R-:W-:Y:S01]  /*08b0*/  ISETP.GT.U32.AND P2, PT, R16, R5, PT ;  /* 0x000000051000720c */ /* 0x000fe20003f44070 */
[----:B------:R-:W-:-:S08]  /*08c0*/  IMAD R8, R3, R8, R10 ;  /* 0x0000000803087224 */ /* 0x000fd000078e020a */
[----:B------:R-:W-:Y:S02]  /*08d0*/  @!P0 IMAD.IADD R7, R7, 0x1, -R12 ;  /* 0x0000000107078824 */ /* 0x000fe400078e0a0c */
[----:B------:R-:W-:Y:S02]  /*08e0*/  @!P1 IADD3 R4, PT, PT, R4, -R13, RZ ;  /* 0x8000000d04049210 */ /* 0x000fe40007ffe0ff */
[----:B------:R-:W-:Y:S01]  /*08f0*/  @!P2 IADD3 R5, PT, PT, R5, -R16, RZ ;  /* 0x800000100505a210 */ /* 0x000fe20007ffe0ff */
[----:B------:R-:W-:Y:S01]  /*0900*/  @!P2 VIADD R9, R9, 0x1 ;  /* 0x000000010909a836 */ /* 0x000fe20000000000 */
[----:B------:R-:W-:Y:S02]  /*0910*/  ISETP.GT.U32.AND P4, PT, R12, R7, PT ;  /* 0x000000070c00720c */ /* 0x000fe40003f84070 */
[----:B------:R-:W-:Y:S02]  /*0920*/  ISETP.GT.U32.AND P0, PT, R13, R4, PT ;  /* 0x000000040d00720c */ /* 0x000fe40003f04070 */
[----:B------:R-:W-:-:S02]  /*0930*/  ISETP.GE.U32.AND P3, PT, R5, R16, PT ;  /* 0x000000100500720c */ /* 0x000fc40003f66070 */
[----:B------:R-:W-:Y:S02]  /*0940*/  ISETP.GE.AND P2, PT, R18, RZ, PT ;  /* 0x000000ff1200720c */ /* 0x000fe40003f46270 */
[----:B------:R-:W-:Y:S02]  /*0950*/  LOP3.LUT R5, R10, R11, RZ, 0x3c, !PT ;  /* 0x0000000b0a057212 */ /* 0x000fe400078e3cff */
[----:B------:R-:W-:-:S03]  /*0960*/  ISETP.GE.AND P1, PT, R17, RZ, PT ;  /* 0x000000ff1100720c */ /* 0x000fc60003f26270 */
[----:B------:R-:W-:Y:S02]  /*0970*/  @!P4 IADD3 R7, PT, PT, R7, -R12, RZ ;  /* 0x8000000c0707c210 */ /* 0x000fe40007ffe0ff */
[----:B------:R-:W-:Y:S02]  /*0980*/  ISETP.NE.AND P4, PT, R0, RZ, PT ;  /* 0x000000ff0000720c */ /* 0x000fe40003f85270 */
[----:B------:R-:W-:Y:S02]  /*0990*/  @!P0 IADD3 R4, PT, PT, R4, -R13, RZ ;  /* 0x8000000d04048210 */ /* 0x000fe40007ffe0ff */
[----:B------:R-:W-:Y:S01]  /*09a0*/  ISETP.GE.AND P0, PT, R5, RZ, PT ;  /* 0x000000ff0500720c */ /* 0x000fe20003f06270 */
[----:B------:R-:W-:Y:S01]  /*09b0*/  IMAD.MOV.U32 R5, RZ, RZ, RZ ;  /* 0x000000ffff057224 */ /* 0x000fe200078e00ff */
[----:B------:R-:W-:Y:S02]  /*09c0*/  @P3 IADD3 R9, PT, PT, R9, 0x1, RZ ;  /* 0x0000000109093810 */ /* 0x000fe40007ffe0ff */
[----:B------:R-:W-:-:S02]  /*09d0*/  ISETP.NE.AND P3, PT, R11, RZ, PT ;  /* 0x000000ff0b00720c */ /* 0x000fc40003f65270 */
[----:B------:R-:W-:Y:S01]  /*09e0*/  MOV R12, R7 ;  /* 0x00000007000c7202 */ /* 0x000fe20000000f00 */
[----:B------:R-:W-:Y:S01]  /*09f0*/  HFMA2 R7, -RZ, RZ, 0, 0 ;  /* 0x00000000ff077431 */ /* 0x000fe200000001ff */
[----:B------:R-:W-:Y:S02]  /*0a00*/  @!P2 IADD3 R4, PT, PT, -R4, RZ, RZ ;  /* 0x000000ff0404a210 */ /* 0x000fe40007ffe1ff */
[----:B------:R-:W-:Y:S02]  /*0a10*/  @!P1 IADD3 R12, PT, PT, -R12, RZ, RZ ;  /* 0x000000ff0c0c9210 */ /* 0x000fe40007ffe1ff */
[----:B------:R-:W-:Y:S01]  /*0a20*/  @!P5 LOP3.LUT R4, RZ, R2, RZ, 0x33, !PT ;  /* 0x00000002ff04d212 */ /* 0x000fe200078e33ff */
[----:B------:R-:W-:Y:S01]  /*0a30*/  @!P0 IMAD.MOV R9, RZ, RZ, -R9 ;  /* 0x000000ffff098224 */ /* 0x000fe200078e0a09 */
[----:B------:R-:W-:Y:S02]  /*0a40*/  @!P4 LOP3.LUT R12, RZ, R0, RZ, 0x33, !PT ;  /* 0x00000000ff0cc212 */ /* 0x000fe400078e33ff */
[----:B-1----:R-:W-:-:S02]  /*0a50*/  IADD3 R6, PT, PT, R4, -UR4, RZ ;  /* 0x8000000404067c10 */ /* 0x002fc4000fffe0ff */
[----:B------:R-:W-:Y:S02]  /*0a60*/  @!P3 LOP3.LUT R9, RZ, R11, RZ, 0x33, !PT ;  /* 0x0000000bff09b212 */ /* 0x000fe400078e33ff */
[----:B------:R-:W-:-:S07]  /*0a70*/  IADD3 R4, PT, PT, R12, -UR4, RZ ;  /* 0x800000040c047c10 */ /* 0x000fce000fffe0ff */
.L_x_12:
[----:B------:R-:W0:Y:S01]  /*0a80*/  LDC R3, c[0x0][0x3b4] ;  /* 0x0000ed00ff037b82 */ /* 0x000e220000000800 */
[----:B------:R-:W1:Y:S01]  /*0a90*/  LDCU.64 UR16, c[0x0][0x3b8] ;  /* 0x00007700ff1077ac */ /* 0x000e620008000a00 */
[----:B------:R-:W-:Y:S01]  /*0aa0*/  IMAD.IADD R0, R4, 0x1, R5 ;  /* 0x0000000104007824 */ /* 0x000fe200078e0205 */
[----:B------:R-:W-:Y:S03]  /*0ab0*/  BSSY.RECONVERGENT B1, `(.L_x_3) ;  /* 0x00000a9000017945 */ /* 0x000fe60003800200 */
[----:B-1----:R-:W-:Y:S01]  /*0ac0*/  IMAD R0, R0, UR17, RZ ;  /* 0x0000001100007c24 */ /* 0x002fe2000f8e02ff */
[----:B------:R-:W-:-:S04]  /*0ad0*/  ISETP.LT.AND P0, PT, RZ, UR16, PT ;  /* 0x00000010ff007c0c */ /* 0x000fc8000bf01270 */
[----:B0-----:R-:W-:-:S13]  /*0ae0*/  ISETP.LT.U32.AND P0, PT, R0, R3, P0 ;  /* 0x000000030000720c */ /* 0x001fda0000701070 */
[----:B------:R-:W-:Y:S05]  /*0af0*/  @!P0 BRA `(.L_x_4) ;  /* 0x0000000800908947 */ /* 0x000fea0003800000 */
[----:B------:R-:W0:Y:S01]  /*0b00*/  LDCU UR4, c[0x0][0x3a8] ;  /* 0x00007500ff0477ac */ /* 0x000e220008000800 */
[----:B------:R-:W-:Y:S01]  /*0b10*/  IMAD R2, R8, R3, R5 ;  /* 0x0000000308027224 */ /* 0x000fe200078e0205 */
[----:B------:R-:W-:Y:S01]  /*0b20*/  MOV R3, RZ ;  /* 0x000000ff00037202 */ /* 0x000fe20000000f00 */
[----:B0-----:R-:W-:-:S07]  /*0b30*/  IMAD R0, R9, UR4, R0 ;  /* 0x0000000409007c24 */ /* 0x001fce000f8e0200 */
.L_x_11:
[----:B------:R-:W0:Y:S01]  /*0b40*/  LDC.64 R12, c[0x0][0x3b8] ;  /* 0x0000ee00ff0c7b82 */ /* 0x000e220000000a00 */
[----:B------:R-:W-:Y:S01]  /*0b50*/  IADD3 R14, PT, PT, R6, R3, RZ ;  /* 0x00000003060e7210 */ /* 0x000fe20007ffe0ff */
[----:B------:R-:W-:Y:S06]  /*0b60*/  BSSY.RECONVERGENT B2, `(.L_x_5) ;  /* 0x000009a000027945 */ /* 0x000fec0003800200 */
[----:B------:R-:W1:Y:S01]  /*0b70*/  LDC R16, c[0x0][0x3b0] ;  /* 0x0000ec00ff107b82 */ /* 0x000e620000000800 */
[----:B0-----:R-:W-:Y:S01]  /*0b80*/  IMAD R13, R14, R13, RZ ;  /* 0x0000000d0e0d7224 */ /* 0x001fe200078e02ff */
[----:B-1----:R-:W-:-:S04]  /*0b90*/  ISETP.GT.AND P0, PT, R16, RZ, PT ;  /* 0x000000ff1000720c */ /* 0x002fc80003f04270 */
[----:B------:R-:W-:-:S13]  /*0ba0*/  ISETP.LT.U32.AND P0, PT, R13, R12, P0 ;  /* 0x0000000c0d00720c */ /* 0x000fda0000701070 */
[----:B------:R-:W-:Y:S05]  /*0bb0*/  @!P0 BRA `(.L_x_6) ;  /* 0x0000000800508947 */ /* 0x000fea0003800000 */
[----:B------:R-:W0:Y:S01]  /*0bc0*/  LDCU UR4, c[0x0][0x3ac] ;  /* 0x00007580ff0477ac */ /* 0x000e220008000800 */
[----:B------:R-:W-:Y:S01]  /*0bd0*/  ISETP.GE.U32.AND P0, PT, R16, 0x10, PT ;  /* 0x000000101000780c */ /* 0x000fe20003f06070 */
[----:B------:R-:W-:-:S04]  /*0be0*/  IMAD R11, R2, R12, R3 ;  /* 0x0000000c020b7224 */ /* 0x000fc800078e0203 */
[----:B------:R-:W-:Y:S02]  /*0bf0*/  IMAD R11, R11, R16, RZ ;  /* 0x000000100b0b7224 */ /* 0x000fe400078e02ff */
[----:B0-----:R-:W-:Y:S01]  /*0c00*/  IMAD R13, R0, UR4, R13 ;  /* 0x00000004000d7c24 */ /* 0x001fe2000f8e020d */
[----:B------:R-:W-:-:S03]  /*0c10*/  UMOV UR4, URZ ;  /* 0x000000ff00047c82 */ /* 0x000fc60008000000 */
[----:B------:R-:W-:Y:S02]  /*0c20*/  IMAD R13, R13, R16, RZ ;  /* 0x000000100d0d7224 */ /* 0x000fe400078e02ff */
[----:B------:R-:W-:Y:S05]  /*0c30*/  @!P0 BRA `(.L_x_7) ;  /* 0x0000000000fc8947 */ /* 0x000fea0003800000 */
[----:B------:R-:W-:Y:S01]  /*0c40*/  IMAD.MOV.U32 R19, RZ, RZ, R11 ;  /* 0x000000ffff137224 */ /* 0x000fe200078e000b */
[----:B------:R-:W-:Y:S01]  /*0c50*/  MOV R21, R13 ;  /* 0x0000000d00157202 */ /* 0x000fe20000000f00 */
[----:B------:R-:W-:-:S06]  /*0c60*/  UMOV UR4, UR13 ;  /* 0x0000000d00047c82 */ /* 0x000fcc0008000000 */
.L_x_8:
[----:B------:R-:W-:Y:S01]  /*0c70*/  MOV R16, UR11 ;  /* 0x0000000b00107c02 */ /* 0x000fe20008000f00 */
[----:B------:R-:W-:Y:S01]  /*0c80*/  IMAD.U32 R17, RZ, RZ, UR12 ;  /* 0x0000000cff117e24 */ /* 0x000fe2000f8e00ff */
[----:B------:R-:W-:Y:S02]  /*0c90*/  MOV R14, UR9 ;  /* 0x00000009000e7c02 */ /* 0x000fe40008000f00 */
[----:B------:R-:W-:Y:S01]  /*0ca0*/  MOV R15, UR10 ;  /* 0x0000000a000f7c02 */ /* 0x000fe20008000f00 */
[----:B------:R-:W-:-:S04]  /*0cb0*/  IMAD.WIDE R16, R21, 0x4, R16 ;  /* 0x0000000415107825 */ /* 0x000fc800078e0210 */
[----:B------:R-:W-:Y:S01]  /*0cc0*/  IMAD.WIDE R14, R19, 0x4, R14 ;  /* 0x00000004130e7825 */ /* 0x000fe200078e020e */
[----:B------:R-:W2:Y:S04]  /*0cd0*/  LDG.E R20, desc[UR18][R16.64+-0x20] ;  /* 0xffffe01210147981 */ /* 0x000ea8000c1e1900 */
[----:B------:R-:W2:Y:S04]  /*0ce0*/  LDG.E R22, desc[UR18][R14.64+-0x20] ;  /* 0xffffe0120e167981 */ /* 0x000ea8000c1e1900 */
[----:B------:R-:W3:Y:S04]  /*0cf0*/  LDG.E R25, desc[UR18][R16.64+-0x1c] ;  /* 0xffffe41210197981 */ /* 0x000ee8000c1e1900 */
[----:B------:R-:W3:Y:S04]  /*0d00*/  LDG.E R24, desc[UR18][R14.64+-0x1c] ;  /* 0xffffe4120e187981 */ /* 0x000ee8000c1e1900 */
[----:B------:R-:W4:Y:S04]  /*0d10*/  LDG.E R18, desc[UR18][R16.64+-0x18] ;  /* 0xffffe81210127981 */ /* 0x000f28000c1e1900 */
[----:B------:R-:W4:Y:S04]  /*0d20*/  LDG.E R23, desc[UR18][R14.64+-0x18] ;  /* 0xffffe8120e177981 */ /* 0x000f28000c1e1900 */
[----:B------:R-:W5:Y:S04]  /*0d30*/  LDG.E R26, desc[UR18][R16.64+0x1c] ;  /* 0x00001c12101a7981 */ /* 0x000f68000c1e1900 */
[----:B------:R-:W5:Y:S01]  /*0d40*/  LDG.E R29, desc[UR18][R14.64+0x1c] ;  /* 0x00001c120e1d7981 */ /* 0x000f62000c1e1900 */
[----:B--2---:R-:W-:-:S03]  /*0d50*/  FFMA R22, R20, R22, R7 ;  /* 0x0000001614167223 */ /* 0x004fc60000000007 */
[----:B------:R-:W2:Y:S04]  /*0d60*/  LDG.E R20, desc[UR18][R16.64+-0x14] ;  /* 0xffffec1210147981 */ /* 0x000ea8000c1e1900 */
[----:B------:R-:W2:Y:S01]  /*0d70*/  LDG.E R7, desc[UR18][R14.64+-0x14] ;  /* 0xffffec120e077981 */ /* 0x000ea2000c1e1900 */
[----:B---3--:R-:W-:-:S03]  /*0d80*/  FFMA R27, R25, R24, R22 ;  /* 0x00000018191b7223 */ /* 0x008fc60000000016 */
[----:B------:R-:W3:Y:S04]  /*0d90*/  LDG.E R22, desc[UR18][R16.64+-0x10] ;  /* 0xfffff01210167981 */ /* 0x000ee8000c1e1900 */
[----:B------:R-:W3:Y:S01]  /*0da0*/  LDG.E R25, desc[UR18][R14.64+-0x10] ;  /* 0xfffff0120e197981 */ /* 0x000ee2000c1e1900 */
[----:B----4-:R-:W-:-:S03]  /*0db0*/  FFMA R27, R18, R23, R27 ;  /* 0x00000017121b7223 */ /* 0x010fc6000000001b */
[----:B------:R-:W4:Y:S04]  /*0dc0*/  LDG.E R18, desc[UR18][R16.64+-0xc] ;  /* 0xfffff41210127981 */ /* 0x000f28000c1e1900 */
[----:B------:R-:W4:Y:S01]  /*0dd0*/  LDG.E R23, desc[UR18][R14.64+-0xc] ;  /* 0xfffff4120e177981 */ /* 0x000f22000c1e1900 */
        /* <DEDUP_REMOVED lines=23> */
[----:B------:R-:W3:Y:S04]  /*0f50*/  LDG.E R25, desc[UR18][R14.64+0x14] ;  /* 0x000014120e197981 */ /* 0x000ee8000c1e1900 */
[----:B------:R-:W5:Y:S04]  /*0f60*/  LDG.E R22, desc[UR18][R16.64+0x18] ;  /* 0x0000181210167981 */ /* 0x000f68000c1e1900 */
[----:B------:R-:W5:Y:S01]  /*0f70*/  LDG.E R27, desc[UR18][R14.64+0x18] ;  /* 0x000018120e1b7981 */ /* 0x000f62000c1e1900 */
[----:B----4-:R-:W-:Y:S01]  /*0f80*/  FFMA R7, R7, R18, R28 ;  /* 0x0000001207077223 */ /* 0x010fe2000000001c */
[----:B------:R-:W-:-:S04]  /*0f90*/  UIADD3 UR4, UPT, UPT, UR4, 0x10, URZ ;  /* 0x0000001004047890 */ /* 0x000fc8000fffe0ff */
[----:B------:R-:W-:Y:S01]  /*0fa0*/  UISETP.NE.AND UP2, UPT, UR4, URZ, UPT ;  /* 0x000000ff0400728c */ /* 0x000fe2000bf45270 */
[----:B------:R-:W-:Y:S01]  /*0fb0*/  VIADD R21, R21, 0x10 ;  /* 0x0000001015157836 */ /* 0x000fe20000000000 */
[----:B------:R-:W-:Y:S01]  /*0fc0*/  IADD3 R19, PT, PT, R19, 0x10, RZ ;  /* 0x0000001013137810 */ /* 0x000fe20007ffe0ff */
[----:B--2---:R-:W-:-:S04]  /*0fd0*/  FFMA R7, R20, R23, R7 ;  /* 0x0000001714077223 */ /* 0x004fc80000000007 */
[----:B---3--:R-:W-:-:S04]  /*0fe0*/  FFMA R7, R24, R25, R7 ;  /* 0x0000001918077223 */ /* 0x008fc80000000007 */
[----:B-----5:R-:W-:-:S04]  /*0ff0*/  FFMA R7, R22, R27, R7 ;  /* 0x0000001b16077223 */ /* 0x020fc80000000007 */
[----:B------:R-:W-:Y:S01]  /*1000*/  FFMA R7, R26, R29, R7 ;  /* 0x0000001d1a077223 */ /* 0x000fe20000000007 */
[----:B------:R-:W-:Y:S06]  /*1010*/  BRA.U UP2, `(.L_x_8) ;  /* 0xfffffffd02147547 */ /* 0x000fec000b83ffff */
[----:B------:R-:W-:-:S05]  /*1020*/  UMOV UR4, UR7 ;  /* 0x0000000700047c82 */ /* 0x000fca0008000000 */
.L_x_7:
[----:B------:R-:W-:-:S09]  /*1030*/  UISETP.NE.AND UP2, UPT, UR14, URZ, UPT ;  /* 0x000000ff0e00728c */ /* 0x000fd2000bf45270 */
[----:B------:R-:W-:Y:S05]  /*1040*/  BRA.U !UP2, `(.L_x_6) ;  /* 0x000000050a2c7547 */ /* 0x000fea000b800000 */
[----:B------:R-:W-:Y:S01]  /*1050*/  UISETP.NE.AND UP2, UPT, UR15, URZ, UPT ;  /* 0x000000ff0f00728c */ /* 0x000fe2000bf45270 */
[----:B------:R-:W-:Y:S10]  /*1060*/  BRA.U !UP0, `(.L_x_9) ;  /* 0x00000001087c7547 */ /* 0x000ff4000b800000 */
[----:B------:R-:W0:Y:S01]  /*1070*/  LDC.64 R14, c[0x0][0x388] ;  /* 0x0000e200ff0e7b82 */ /* 0x000e220000000a00 */
[----:B------:R-:W-:Y:S01]  /*1080*/  IADD3 R19, PT, PT, R13, UR4, RZ ;  /* 0x000000040d137c10 */ /* 0x000fe2000fffe0ff */
[----:B------:R-:W-:-:S06]  /*1090*/  VIADD R21, R11, UR4 ;  /* 0x000000040b157c36 */ /* 0x000fcc0008000000 */
[----:B------:R-:W1:Y:S01]  /*10a0*/  LDC.64 R16, c[0x0][0x390] ;  /* 0x0000e400ff107b82 */ /* 0x000e620000000a00 */
[----:B0-----:R-:W-:-:S05]  /*10b0*/  IMAD.WIDE R14, R19, 0x4, R14 ;  /* 0x00000004130e7825 */ /* 0x001fca00078e020e */
[----:B------:R-:W2:Y:S01]  /*10c0*/  LDG.E R20, desc[UR18][R14.64] ;  /* 0x000000120e147981 */ /* 0x000ea2000c1e1900 */
[----:B-1----:R-:W-:-:S03]  /*10d0*/  IMAD.WIDE R16, R21, 0x4, R16 ;  /* 0x0000000415107825 */ /* 0x002fc600078e0210 */
[----:B------:R-:W3:Y:S04]  /*10e0*/  LDG.E R22, desc[UR18][R14.64+0x4] ;  /* 0x000004120e167981 */ /* 0x000ee8000c1e1900 */
[----:B------:R-:W2:Y:S04]  /*10f0*/  LDG.E R21, desc[UR18][R16.64] ;  /* 0x0000001210157981 */ /* 0x000ea8000c1e1900 */
[----:B------:R-:W3:Y:S04]  /*1100*/  LDG.E R23, desc[UR18][R16.64+0x4] ;  /* 0x0000041210177981 */ /* 0x000ee8000c1e1900 */
[----:B------:R-:W4:Y:S04]  /*1110*/  LDG.E R18, desc[UR18][R14.64+0x8] ;  /* 0x000008120e127981 */ /* 0x000f28000c1e1900 */
[----:B------:R-:W4:Y:S04]  /*1120*/  LDG.E R19, desc[UR18][R16.64+0x8] ;  /* 0x0000081210137981 */ /* 0x000f28000c1e1900 */
[----:B------:R-:W5:Y:S04]  /*1130*/  LDG.E R24, desc[UR18][R16.64+0x10] ;  /* 0x0000101210187981 */ /* 0x000f68000c1e1900 */
[----:B------:R-:W5:Y:S04]  /*1140*/  LDG.E R27, desc[UR18][R16.64+0x14] ;  /* 0x00001412101b7981 */ /* 0x000f68000c1e1900 */
[----:B------:R-:W5:Y:S04]  /*1150*/  LDG.E R26, desc[UR18][R16.64+0x18] ;  /* 0x00001812101a7981 */ /* 0x000f68000c1e1900 */
[----:B------:R-:W5:Y:S04]  /*1160*/  LDG.E R25, desc[UR18][R14.64+0x1c] ;  /* 0x00001c120e197981 */ /* 0x000f68000c1e1900 */
[----:B------:R-:W5:Y:S01]  /*1170*/  LDG.E R28, desc[UR18][R16.64+0x1c] ;  /* 0x00001c12101c7981 */ /* 0x000f62000c1e1900 */
[----:B--2---:R-:W-:-:S03]  /*1180*/  FFMA R21, R20, R21, R7 ;  /* 0x0000001514157223 */ /* 0x004fc60000000007 */
[----:B------:R-:W2:Y:S04]  /*1190*/  LDG.E R7, desc[UR18][R14.64+0xc] ;  /* 0x00000c120e077981 */ /* 0x000ea8000c1e1900 */
[----:B------:R-:W2:Y:S01]  /*11a0*/  LDG.E R20, desc[UR18][R16.64+0xc] ;  /* 0x00000c1210147981 */ /* 0x000ea2000c1e1900 */
[----:B---3--:R-:W-:-:S03]  /*11b0*/  FFMA R29, R22, R23, R21 ;  /* 0x00000017161d7223 */ /* 0x008fc60000000015 */
[----:B------:R-:W5:Y:S04]  /*11c0*/  LDG.E R23, desc[UR18][R14.64+0x10] ;  /* 0x000010120e177981 */ /* 0x000f68000c1e1900 */
[----:B------:R-:W3:Y:S04]  /*11d0*/  LDG.E R22, desc[UR18][R14.64+0x14] ;  /* 0x000014120e167981 */ /* 0x000ee8000c1e1900 */
[----:B------:R-:W3:Y:S01]  /*11e0*/  LDG.E R21, desc[UR18][R14.64+0x18] ;  /* 0x000018120e157981 */ /* 0x000ee2000c1e1900 */
[----:B----4-:R-:W-:Y:S01]  /*11f0*/  FFMA R18, R18, R19, R29 ;  /* 0x0000001312127223 */ /* 0x010fe2000000001d */
[----:B------:R-:W-:-:S03]  /*1200*/  UIADD3 UR4, UPT, UPT, UR4, 0x8, URZ ;  /* 0x0000000804047890 */ /* 0x000fc6000fffe0ff */
[----:B--2---:R-:W-:-:S04]  /*1210*/  FFMA R18, R7, R20, R18 ;  /* 0x0000001407127223 */ /* 0x004fc80000000012 */
[----:B-----5:R-:W-:-:S04]  /*1220*/  FFMA R23, R23, R24, R18 ;  /* 0x0000001817177223 */ /* 0x020fc80000000012 */
[----:B---3--:R-:W-:-:S04]  /*1230*/  FFMA R22, R22, R27, R23 ;  /* 0x0000001b16167223 */ /* 0x008fc80000000017 */
[----:B------:R-:W-:-:S04]  /*1240*/  FFMA R22, R21, R26, R22 ;  /* 0x0000001a15167223 */ /* 0x000fc80000000016 */
[----:B------:R-:W-:-:S07]  /*1250*/  FFMA R7, R25, R28, R22 ;  /* 0x0000001c19077223 */ /* 0x000fce0000000016 */
.L_x_9:
[----:B------:R-:W-:Y:S05]  /*1260*/  BRA.U !UP2, `(.L_x_6) ;  /* 0x000000010aa47547 */ /* 0x000fea000b800000 */
[----:B------:R-:W-:Y:S01]  /*1270*/  UISETP.NE.AND UP2, UPT, UR8, URZ, UPT ;  /* 0x000000ff0800728c */ /* 0x000fe2000bf45270 */
[----:B------:R-:W-:Y:S10]  /*1280*/  BRA.U !UP1, `(.L_x_10) ;  /* 0x00000001094c7547 */ /* 0x000ff4000b800000 */
[----:B------:R-:W0:Y:S01]  /*1290*/  LDC.64 R16, c[0x0][0x388] ;  /* 0x0000e200ff107b82 */ /* 0x000e220000000a00 */
[----:B------:R-:W-:Y:S02]  /*12a0*/  IADD3 R19, PT, PT, R13, UR4, RZ ;  /* 0x000000040d137c10 */ /* 0x000fe4000fffe0ff */
[----:B------:R-:W-:-:S05]  /*12b0*/  IADD3 R21, PT, PT, R11, UR4, RZ ;  /* 0x000000040b157c10 */ /* 0x000fca000fffe0ff */
[----:B------:R-:W1:Y:S01]  /*12c0*/  LDC.64 R14, c[0x0][0x390] ;  /* 0x0000e400ff0e7b82 */ /* 0x000e620000000a00 */
[----:B0-----:R-:W-:-:S05]  /*12d0*/  IMAD.WIDE R16, R19, 0x4, R16 ;  /* 0x0000000413107825 */ /* 0x001fca00078e0210 */
[----:B------:R-:W2:Y:S01]  /*12e0*/  LDG.E R18, desc[UR18][R16.64] ;  /* 0x0000001210127981 */ /* 0x000ea2000c1e1900 */
[----:B-1----:R-:W-:-:S03]  /*12f0*/  IMAD.WIDE R14, R21, 0x4, R14 ;  /* 0x00000004150e7825 */ /* 0x002fc600078e020e */
[----:B------:R-:W3:Y:S04]  /*1300*/  LDG.E R23, desc[UR18][R16.64+0x8] ;  /* 0x0000081210177981 */ /* 0x000ee8000c1e1900 */
[----:B------:R-:W2:Y:S04]  /*1310*/  LDG.E R19, desc[UR18][R14.64] ;  /* 0x000000120e137981 */ /* 0x000ea8000c1e1900 */
[----:B------:R-:W4:Y:S04]  /*1320*/  LDG.E R21, desc[UR18][R16.64+0x4] ;  /* 0x0000041210157981 */ /* 0x000f28000c1e1900 */
[----:B------:R-:W4:Y:S04]  /*1330*/  LDG.E R20, desc[UR18][R14.64+0x4] ;  /* 0x000004120e147981 */ /* 0x000f28000c1e1900 */
[----:B------:R-:W3:Y:S04]  /*1340*/  LDG.E R22, desc[UR18][R14.64+0x8] ;  /* 0x000008120e167981 */ /* 0x000ee8000c1e1900 */
[----:B------:R-:W5:Y:S04]  /*1350*/  LDG.E R25, desc[UR18][R16.64+0xc] ;  /* 0x00000c1210197981 */ /* 0x000f68000c1e1900 */
[----:B------:R-:W5:Y:S01]  /*1360*/  LDG.E R24, desc[UR18][R14.64+0xc] ;  /* 0x00000c120e187981 */ /* 0x000f62000c1e1900 */
[----:B------:R-:W-:Y:S01]  /*1370*/  UIADD3 UR4, UPT, UPT, UR4, 0x4, URZ ;  /* 0x0000000404047890 */ /* 0x000fe2000fffe0ff */
[----:B--2---:R-:W-:-:S04]  /*1380*/  FFMA R18, R18, R19, R7 ;  /* 0x0000001312127223 */ /* 0x004fc80000000007 */
[----:B----4-:R-:W-:-:S04]  /*1390*/  FFMA R18, R21, R20, R18 ;  /* 0x0000001415127223 */ /* 0x010fc80000000012 */
[----:B---3--:R-:W-:-:S04]  /*13a0*/  FFMA R18, R23, R22, R18 ;  /* 0x0000001617127223 */ /* 0x008fc80000000012 */
[----:B-----5:R-:W-:-:S07]  /*13b0*/  FFMA R7, R25, R24, R18 ;  /* 0x0000001819077223 */ /* 0x020fce0000000012 */
.L_x_10:
[----:B------:R-:W-:Y:S05]  /*13c0*/  BRA.U !UP2, `(.L_x_6) ;  /* 0x000000010a4c7547 */ /* 0x000fea000b800000 */
[----:B------:R-:W0:Y:S01]  /*13d0*/  LDC.64 R14, c[0x0][0x388] ;  /* 0x0000e200ff0e7b82 */ /* 0x000e220000000a00 */
[----:B------:R-:W-:Y:S01]  /*13e0*/  IADD3 R13, PT, PT, R13, UR4, RZ ;  /* 0x000000040d0d7c10 */ /* 0x000fe2000fffe0ff */
[----:B------:R-:W-:-:S06]  /*13f0*/  VIADD R11, R11, UR4 ;  /* 0x000000040b0b7c36 */ /* 0x000fcc0008000000 */
[----:B------:R-:W1:Y:S01]  /*1400*/  LDC.64 R16, c[0x0][0x390] ;  /* 0x0000e400ff107b82 */ /* 0x000e620000000a00 */
[----:B0-----:R-:W-:-:S05]  /*1410*/  IMAD.WIDE R14, R13, 0x4, R14 ;  /* 0x000000040d0e7825 */ /* 0x001fca00078e020e */
[----:B------:R-:W2:Y:S01]  /*1420*/  LDG.E R18, desc[UR18][R14.64] ;  /* 0x000000120e127981 */ /* 0x000ea2000c1e1900 */
[----:B-1----:R-:W-:-:S05]  /*1430*/  IMAD.WIDE R16, R11, 0x4, R16 ;  /* 0x000000040b107825 */ /* 0x002fca00078e0210 */
[----:B------:R-:W2:Y:S01]  /*1440*/  LDG.E R11, desc[UR18][R16.64] ;  /* 0x00000012100b7981 */ /* 0x000ea2000c1e1900 */
[----:B------:R-:W-:Y:S01]  /*1450*/  UISETP.NE.AND UP2, UPT, UR8, 0x1, UPT ;  /* 0x000000010800788c */ /* 0x000fe2000bf45270 */
[----:B--2---:R-:W-:-:S08]  /*1460*/  FFMA R7, R18, R11, R7 ;  /* 0x0000000b12077223 */ /* 0x004fd00000000007 */
[----:B------:R-:W-:Y:S05]  /*1470*/  BRA.U !UP2, `(.L_x_6) ;  /* 0x000000010a207547 */ /* 0x000fea000b800000 */
[----:B------:R-:W-:Y:S01]  /*1480*/  UISETP.NE.AND UP2, UPT, UR8, 0x2, UPT ;  /* 0x000000020800788c */ /* 0x000fe2000bf45270 */
[----:B------:R-:W2:Y:S04]  /*1490*/  LDG.E R18, desc[UR18][R14.64+0x4] ;  /* 0x000004120e127981 */ /* 0x000ea8000c1e1900 */
[----:B------:R-:W2:Y:S01]  /*14a0*/  LDG.E R11, desc[UR18][R16.64+0x4] ;  /* 0x00000412100b7981 */ /* 0x000ea2000c1e1900 */
[----:B------:R-:W-:-:S13]  /*14b0*/  PLOP3.LUT P0, PT, PT, PT, UP2, 0x80, 0x8 ;  /* 0x000000000008781c */ /* 0x000fda0003f0f028 */
[----:B------:R-:W3:Y:S04]  /*14c0*/  @P0 LDG.E R20, desc[UR18][R14.64+0x8] ;  /* 0x000008120e140981 */ /* 0x000ee8000c1e1900 */
[----:B------:R-:W3:Y:S01]  /*14d0*/  @P0 LDG.E R13, desc[UR18][R16.64+0x8] ;  /* 0x00000812100d0981 */ /* 0x000ee2000c1e1900 */
[----:B--2---:R-:W-:-:S04]  /*14e0*/  FFMA R7, R18, R11, R7 ;  /* 0x0000000b12077223 */ /* 0x004fc80000000007 */
[----:B---3--:R-:W-:-:S07]  /*14f0*/  @P0 FFMA R7, R20, R13, R7 ;  /* 0x0000000d14070223 */ /* 0x008fce0000000007 */
.L_x_6:
[----:B------:R-:W-:Y:S05]  /*1500*/  BSYNC.RECONVERGENT B2 ;  /* 0x0000000000027941 */ /* 0x000fea0003800200 */
.L_x_5:
[----:B------:R-:W-:-:S04]  /*1510*/  IADD3 R3, PT, PT, R3, 0x1, RZ ;  /* 0x0000000103037810 */ /* 0x000fc80007ffe0ff */
[----:B------:R-:W-:-:S13]  /*1520*/  ISETP.NE.AND P0, PT, R3, R12, PT ;  /* 0x0000000c0300720c */ /* 0x000fda0003f05270 */
[----:B------:R-:W-:Y:S05]  /*1530*/  @P0 BRA `(.L_x_11) ;  /* 0xfffffff400800947 */ /* 0x000fea000383ffff */
.L_x_4:
[----:B------:R-:W-:Y:S05]  /*1540*/  BSYNC.RECONVERGENT B1 ;  /* 0x0000000000017941 */ /* 0x000fea0003800200 */
.L_x_3:
[----:B------:R-:W0:Y:S01]  /*1550*/  LDCU UR4, c[0x0][0x3b4] ;  /* 0x00007680ff0477ac */ /* 0x000e220008000800 */
[----:B------:R-:W-:-:S04]  /*1560*/  IADD3 R5, PT, PT, R5, 0x1, RZ ;  /* 0x0000000105057810 */ /* 0x000fc80007ffe0ff */
[----:B0-----:R-:W-:-:S13]  /*1570*/  ISETP.NE.AND P0, PT, R5, UR4, PT ;  /* 0x0000000405007c0c */ /* 0x001fda000bf05270 */
[----:B------:R-:W-:Y:S05]  /*1580*/  @P0 BRA `(.L_x_12) ;  /* 0xfffffff4003c0947 */ /* 0x000fea000383ffff */
[----:B------:R-:W0:Y:S02]  /*1590*/  LDC.64 R2, c[0x0][0x380] ;  /* 0x0000e000ff027b82 */ /* 0x000e240000000a00 */
[C---:B0-----:R-:W-:Y:S01]  /*15a0*/  IMAD.WIDE R2, R10.reuse, 0x4, R2 ;  /* 0x000000040a027825 */ /* 0x041fe200078e0202 */
[----:B------:R-:W-:-:S04]  /*15b0*/  IADD3 R10, PT, PT, R10, UR6, RZ ;  /* 0x000000060a0a7c10 */ /* 0x000fc8000fffe0ff */
[----:B------:R0:W-:Y:S01]  /*15c0*/  STG.E desc[UR18][R2.64], R7 ;  /* 0x0000000702007986 */ /* 0x0001e2000c101912 */
[----:B------:R-:W-:-:S13]  /*15d0*/  ISETP.GE.AND P0, PT, R10, UR5, PT ;  /* 0x000000050a007c0c */ /* 0x000fda000bf06270 */
[----:B0-----:R-:W-:Y:S05]  /*15e0*/  @!P0 BRA `(.L_x_13) ;  /* 0xffffffec00308947 */ /* 0x001fea000383ffff */
[----:B------:R-:W-:Y:S05]  /*15f0*/  BSYNC.RECONVERGENT B0 ;  /* 0x0000000000007941 */ /* 0x000fea0003800200 */
.L_x_2:
[----:B------:R-:W-:Y:S05]  /*1600*/  EXIT ;  /* 0x000000000000794d */ /* 0x000fea0003800000 */
.L_x_14:
[----:B------:R-:W-:-:S00]  /*1610*/  BRA `(.L_x_14) ;  /* 0xfffffffc00fc7947 */ /* 0x000fc0000383ffff */
[----:B------:R-:W-:-:S00]  /*1620*/  NOP ;  /* 0x0000000000007918 */ /* 0x000fc00000000000 */
        /* <DEDUP_REMOVED lines=13> */
.L_x_15:


//--------------------- .nv.shared.reserved.0     --------------------------
	.section	.nv.shared.reserved.0,"aw",@nobits
	.weak		__nv_reservedSMEM_offset_0_alias
	.size		__nv_reservedSMEM_offset_0_alias, 0, 64
	.other		__nv_reservedSMEM_offset_0_alias,@"STO_CUDA_RESERVED_SHARED STV_DEFAULT"
__nv_reservedSMEM_offset_0_alias:
	.zero		0
	.zero		64


//--------------------- .nv.constant0._Z28kernel_convolutional_forward17ConvolutionParams --------------------------
	.section	.nv.constant0._Z28kernel_convolutional_forward17ConvolutionParams,"a",@progbits
	.sectionflags	@""
	.align	4
.nv.constant0._Z28kernel_convolutional_forward17ConvolutionParams:
	.zero		968


//--------------------- SYMBOLS --------------------------

	.type		.nv.reservedSmem.offset0,@object
	.size		.nv.reservedSmem.offset0,0x4
